//
// Generated by NVIDIA NVVM Compiler
//
// Compiler Build ID: CL-36424714
// Cuda compilation tools, release 13.0, V13.0.88
// Based on NVVM 20.0.0
//

.version 9.0
.target sm_100
.address_size 64

	// .globl	_Z18addVectorsParallelPiS_S_i

.visible .entry _Z18addVectorsParallelPiS_S_i(
	.param .u64 .ptr .align 1 _Z18addVectorsParallelPiS_S_i_param_0,
	.param .u64 .ptr .align 1 _Z18addVectorsParallelPiS_S_i_param_1,
	.param .u64 .ptr .align 1 _Z18addVectorsParallelPiS_S_i_param_2,
	.param .u32 _Z18addVectorsParallelPiS_S_i_param_3
)
{
	.reg .pred 	%p<2>;
	.reg .b32 	%r<9>;
	.reg .b64 	%rd<11>;

	ld.param.u64 	%rd1, [_Z18addVectorsParallelPiS_S_i_param_0];
	ld.param.u64 	%rd2, [_Z18addVectorsParallelPiS_S_i_param_1];
	ld.param.u64 	%rd3, [_Z18addVectorsParallelPiS_S_i_param_2];
	ld.param.u32 	%r2, [_Z18addVectorsParallelPiS_S_i_param_3];
	mov.u32 	%r3, %tid.x;
	mov.u32 	%r4, %ctaid.x;
	mov.u32 	%r5, %ntid.x;
	mad.lo.s32 	%r1, %r4, %r5, %r3;
	setp.ge.s32 	%p1, %r1, %r2;
	@%p1 bra 	$L__BB0_2;
	cvta.to.global.u64 	%rd4, %rd1;
	cvta.to.global.u64 	%rd5, %rd2;
	cvta.to.global.u64 	%rd6, %rd3;
	mul.wide.s32 	%rd7, %r1, 4;
	add.s64 	%rd8, %rd4, %rd7;
	ld.global.u32 	%r6, [%rd8];
	add.s64 	%rd9, %rd5, %rd7;
	ld.global.u32 	%r7, [%rd9];
	add.s32 	%r8, %r7, %r6;
	add.s64 	%rd10, %rd6, %rd7;
	st.global.u32 	[%rd10], %r8;
$L__BB0_2:
	ret;

}


// ===== COMPILED SASS (sm_100) =====

	.target	sm_100

	.elftype	@"ET_EXEC"


//--------------------- .note.nv.tkinfo           --------------------------
	.section	.note.nv.tkinfo,"",@"SHT_NOTE"
	.sectionflags	@"SHF_NOTE_NV_TKINFO"
	.tkinfo
        /*0018*/ 	.word	0x00000002
        /*0030*/ 	.string	""
        /*0030*/ 	.string	"ptxas"
        /*0030*/ 	.string	"Cuda compilation tools, release 13.0, V13.0.88"
        /*0030*/ 	.string	"Build cuda_13.0.r13.0/compiler.36424714_0"
        /*0030*/ 	.string	"-arch sm_100 -m 64 "



//--------------------- .note.nv.cuinfo           --------------------------
	.section	.note.nv.cuinfo,"",@"SHT_NOTE"
	.sectionflags	@"SHF_NOTE_NV_CUINFO"
        /*0018*/ 	.short	0x0002
        /*001a*/ 	.short	0x0064
        /*001c*/ 	.short	0x0082
	.zero		2


//--------------------- .nv.info                  --------------------------
	.section	.nv.info,"",@"SHT_CUDA_INFO"
	.align	4


	//----- nvinfo : EIATTR_REGCOUNT
	.align		4
        /*0000*/ 	.byte	0x04, 0x2f
        /*0002*/ 	.short	(.L_1 - .L_0)
	.align		4
.L_0:
        /*0004*/ 	.word	index@(_Z18addVectorsParallelPiS_S_i)
        /*0008*/ 	.word	0x0000000c


	//----- nvinfo : EIATTR_FRAME_SIZE
	.align		4
.L_1:
        /*000c*/ 	.byte	0x04, 0x11
        /*000e*/ 	.short	(.L_3 - .L_2)
	.align		4
.L_2:
        /*0010*/ 	.word	index@(_Z18addVectorsParallelPiS_S_i)
        /*0014*/ 	.word	0x00000000


	//----- nvinfo : EIATTR_MIN_STACK_SIZE
	.align		4
.L_3:
        /*0018*/ 	.byte	0x04, 0x12
        /*001a*/ 	.short	(.L_5 - .L_4)
	.align		4
.L_4:
        /*001c*/ 	.word	index@(_Z18addVectorsParallelPiS_S_i)
        /*0020*/ 	.word	0x00000000
.L_5:


//--------------------- .nv.compat                --------------------------
	.section	.nv.compat,"",@"SHT_CUDA_COMPAT_INFO"
	.align	4
        /*0000*/ 	.byte	0x02, 0x09, 0x00, 0x00, 0x02, 0x02, 0x01, 0x00, 0x02, 0x05, 0x05, 0x00, 0x03, 0x07, 0x01, 0x01
        /*0010*/ 	.byte	0x02, 0x03, 0x00, 0x00, 0x02, 0x06, 0x01, 0x00, 0x04, 0x0b, 0x08, 0x00, 0x09, 0x00, 0x00, 0x00
        /*0020*/ 	.byte	0x00, 0x00, 0x00, 0x00


//--------------------- .nv.info._Z18addVectorsParallelPiS_S_i --------------------------
	.section	.nv.info._Z18addVectorsParallelPiS_S_i,"",@"SHT_CUDA_INFO"
	.sectionflags	@""
	.align	4


	//----- nvinfo : EIATTR_CUDA_API_VERSION
	.align		4
        /*0000*/ 	.byte	0x04, 0x37
        /*0002*/ 	.short	(.L_7 - .L_6)
.L_6:
        /*0004*/ 	.word	0x00000082


	//----- nvinfo : EIATTR_KPARAM_INFO
	.align		4
.L_7:
        /*0008*/ 	.byte	0x04, 0x17
        /*000a*/ 	.short	(.L_9 - .L_8)
.L_8:
        /*000c*/ 	.word	0x00000000
        /*0010*/ 	.short	0x0003
        /*0012*/ 	.short	0x0018
        /*0014*/ 	.byte	0x00, 0xf0, 0x11, 0x00


	//----- nvinfo : EIATTR_KPARAM_INFO
	.align		4
.L_9:
        /*0018*/ 	.byte	0x04, 0x17
        /*001a*/ 	.short	(.L_11 - .L_10)
.L_10:
        /*001c*/ 	.word	0x00000000
        /*0020*/ 	.short	0x0002
        /*0022*/ 	.short	0x0010
        /*0024*/ 	.byte	0x00, 0xf5, 0x21, 0x00


	//----- nvinfo : EIATTR_KPARAM_INFO
	.align		4
.L_11:
        /*0028*/ 	.byte	0x04, 0x17
        /*002a*/ 	.short	(.L_13 - .L_12)
.L_12:
        /*002c*/ 	.word	0x00000000
        /*0030*/ 	.short	0x0001
        /*0032*/ 	.short	0x0008
        /*0034*/ 	.byte	0x00, 0xf5, 0x21, 0x00


	//----- nvinfo : EIATTR_KPARAM_INFO
	.align		4
.L_13:
        /*0038*/ 	.byte	0x04, 0x17
        /*003a*/ 	.short	(.L_15 - .L_14)
.L_14:
        /*003c*/ 	.word	0x00000000
        /*0040*/ 	.short	0x0000
        /*0042*/ 	.short	0x0000
        /*0044*/ 	.byte	0x00, 0xf5, 0x21, 0x00


	//----- nvinfo : EIATTR_SPARSE_MMA_MASK
	.align		4
.L_15:
        /*0048*/ 	.byte	0x03, 0x50
        /*004a*/ 	.short	0x0000


	//----- nvinfo : EIATTR_MAXREG_COUNT
	.align		4
        /*004c*/ 	.byte	0x03, 0x1b
        /*004e*/ 	.short	0x00ff


	//----- nvinfo : EIATTR_MERCURY_ISA_VERSION
	.align		4
        /*0050*/ 	.byte	0x03, 0x5f
        /*0052*/ 	.short	0x0101


	//----- nvinfo : EIATTR_VRC_CTA_INIT_COUNT
	.align		4
        /*0054*/ 	.byte	0x02, 0x4a
	.zero		1
	.zero		1


	//----- nvinfo : EIATTR_EXIT_INSTR_OFFSETS
	.align		4
        /*0058*/ 	.byte	0x04, 0x1c
        /*005a*/ 	.short	(.L_17 - .L_16)


	//   ....[0]....
.L_16:
        /*005c*/ 	.word	0x00000070


	//   ....[1]....
        /*0060*/ 	.word	0x00000130


	//----- nvinfo : EIATTR_CBANK_PARAM_SIZE
	.align		4
.L_17:
        /*0064*/ 	.byte	0x03, 0x19
        /*0066*/ 	.short	0x001c


	//----- nvinfo : EIATTR_PARAM_CBANK
	.align		4
        /*0068*/ 	.byte	0x04, 0x0a
        /*006a*/ 	.short	(.L_19 - .L_18)
	.align		4
.L_18:
        /*006c*/ 	.word	index@(.nv.constant0._Z18addVectorsParallelPiS_S_i)
        /*0070*/ 	.short	0x0380
        /*0072*/ 	.short	0x001c


	//----- nvinfo : EIATTR_SW_WAR
	.align		4
.L_19:
        /*0074*/ 	.byte	0x04, 0x36
        /*0076*/ 	.short	(.L_21 - .L_20)
.L_20:
        /*0078*/ 	.word	0x00000008
.L_21:


//--------------------- .nv.callgraph             --------------------------
	.section	.nv.callgraph,"",@"SHT_CUDA_CALLGRAPH"
	.align	4
	.sectionentsize	8
	.align		4
        /*0000*/ 	.word	0x00000000
	.align		4
        /*0004*/ 	.word	0xffffffff
	.align		4
        /*0008*/ 	.word	0x00000000
	.align		4
        /*000c*/ 	.word	0xfffffffe
	.align		4
        /*0010*/ 	.word	0x00000000
	.align		4
        /*0014*/ 	.word	0xfffffffd
	.align		4
        /*0018*/ 	.word	0x00000000
	.align		4
        /*001c*/ 	.word	0xfffffffc


//--------------------- .text._Z18addVectorsParallelPiS_S_i --------------------------
	.section	.text._Z18addVectorsParallelPiS_S_i,"ax",@progbits
	.align	128
        .global         _Z18addVectorsParallelPiS_S_i
        .type           _Z18addVectorsParallelPiS_S_i,@function
        .size           _Z18addVectorsParallelPiS_S_i,(.L_x_1 - _Z18addVectorsParallelPiS_S_i)
        .other          _Z18addVectorsParallelPiS_S_i,@"STO_CUDA_ENTRY STV_DEFAULT"
_Z18addVectorsParallelPiS_S_i:
.text._Z18addVectorsParallelPiS_S_i:
[----:B------:R-:W-:Y:S01]  /*0000*/  LDC R1, c[0x0][0x37c] ;  /* 0x0000df00ff017b82 */ /* 0x000fe20000000800 */
[----:B------:R-:W0:Y:S07]  /*0010*/  S2R R9, SR_TID.X ;  /* 0x0000000000097919 */ /* 0x000e2e0000002100 */
[----:B------:R-:W0:Y:S01]  /*0020*/  S2UR UR4, SR_CTAID.X ;  /* 0x00000000000479c3 */ /* 0x000e220000002500 */
[----:B------:R-:W1:Y:S07]  /*0030*/  LDCU UR5, c[0x0][0x398] ;  /* 0x00007300ff0577ac */ /* 0x000e6e0008000800 */
[----:B------:R-:W0:Y:S02]  /*0040*/  LDC R0, c[0x0][0x360] ;  /* 0x0000d800ff007b82 */ /* 0x000e240000000800 */
[----:B0-----:R-:W-:-:S05]  /*0050*/  IMAD R9, R0, UR4, R9 ;  /* 0x0000000400097c24 */ /* 0x001fca000f8e0209 */
[----:B-1----:R-:W-:-:S13]  /*0060*/  ISETP.GE.AND P0, PT, R9, UR5, PT ;  /* 0x0000000509007c0c */ /* 0x002fda000bf06270 */
[----:B------:R-:W-:Y:S05]  /*0070*/  @P0 EXIT ;  /* 0x000000000000094d */ /* 0x000fea0003800000 */
[----:B------:R-:W0:Y:S01]  /*0080*/  LDC.64 R2, c[0x0][0x380] ;  /* 0x0000e000ff027b82 */ /* 0x000e220000000a00 */
[----:B------:R-:W1:Y:S07]  /*0090*/  LDCU.64 UR4, c[0x0][0x358] ;  /* 0x00006b00ff0477ac */ /* 0x000e6e0008000a00 */
[----:B------:R-:W2:Y:S08]  /*00a0*/  LDC.64 R4, c[0x0][0x388] ;  /* 0x0000e200ff047b82 */ /* 0x000eb00000000a00 */
[----:B------:R-:W3:Y:S01]  /*00b0*/  LDC.64 R6, c[0x0][0x390] ;  /* 0x0000e400ff067b82 */ /* 0x000ee20000000a00 */
[----:B0-----:R-:W-:-:S06]  /*00c0*/  IMAD.WIDE R2, R9, 0x4, R2 ;  /* 0x0000000409027825 */ /* 0x001fcc00078e0202 */
[----:B-1----:R-:W4:Y:S01]  /*00d0*/  LDG.E R2, desc[UR4][R2.64] ;  /* 0x0000000402027981 */ /* 0x002f22000c1e1900 */
[----:B--2---:R-:W-:-:S06]  /*00e0*/  IMAD.WIDE R4, R9, 0x4, R4 ;  /* 0x0000000409047825 */ /* 0x004fcc00078e0204 */
[----:B------:R-:W4:Y:S01]  /*00f0*/  LDG.E R5, desc[UR4][R4.64] ;  /* 0x0000000404057981 */ /* 0x000f22000c1e1900 */
[----:B---3--:R-:W-:Y:S01]  /*0100*/  IMAD.WIDE R6, R9, 0x4, R6 ;  /* 0x0000000409067825 */ /* 0x008fe200078e0206 */
[----:B----4-:R-:W-:-:S05]  /*0110*/  IADD3 R9, PT, PT, R2, R5, RZ ;  /* 0x0000000502097210 */ /* 0x010fca0007ffe0ff */
[----:B------:R-:W-:Y:S01]  /*0120*/  STG.E desc[UR4][R6.64], R9 ;  /* 0x0000000906007986 */ /* 0x000fe2000c101904 */
[----:B------:R-:W-:Y:S05]  /*0130*/  EXIT ;  /* 0x000000000000794d */ /* 0x000fea0003800000 */
.L_x_0:
[----:B------:R-:W-:-:S00]  /*0140*/  BRA `(.L_x_0) ;  /* 0xfffffffc00fc7947 */ /* 0x000fc0000383ffff */
[----:B------:R-:W-:-:S00]  /*0150*/  NOP ;  /* 0x0000000000007918 */ /* 0x000fc00000000000 */
        /* <DEDUP_REMOVED lines=10> */
.L_x_1:


//--------------------- .nv.shared.reserved.0     --------------------------
	.section	.nv.shared.reserved.0,"aw",@nobits
	.weak		__nv_reservedSMEM_offset_0_alias
	.size		__nv_reservedSMEM_offset_0_alias, 0, 64
	.other		__nv_reservedSMEM_offset_0_alias,@"STO_CUDA_RESERVED_SHARED STV_DEFAULT"
__nv_reservedSMEM_offset_0_alias:
	.zero		0
	.zero		64


//--------------------- .nv.constant0._Z18addVectorsParallelPiS_S_i --------------------------
	.section	.nv.constant0._Z18addVectorsParallelPiS_S_i,"a",@progbits
	.sectionflags	@""
	.align	4
.nv.constant0._Z18addVectorsParallelPiS_S_i:
	.zero		924


//--------------------- SYMBOLS --------------------------

	.type		.nv.reservedSmem.offset0,@object
	.size		.nv.reservedSmem.offset0,0x4
